	.headerflags	@"EF_CUDA_TEXMODE_UNIFIED EF_CUDA_64BIT_ADDRESS EF_CUDA_ACCELERATORS EF_CUDA_SM90 EF_CUDA_VIRTUAL_SM(EF_CUDA_SM90)"
	.elftype	@"ET_EXEC"


//--------------------- .nv.info                  --------------------------
	.section	.nv.info,"",@"SHT_CUDA_INFO"
	.align	4


	//----- nvinfo : EIATTR_REGCOUNT
	.align		4
        /*0000*/ 	.byte	0x04, 0x2f
        /*0002*/ 	.short	(.L_1 - .L_0)
	.align		4
.L_0:
        /*0004*/ 	.word	index@(triton_poi_fused_convolution_22)
        /*0008*/ 	.word	0x0000000c


	//----- nvinfo : EIATTR_MIN_STACK_SIZE
	.align		4
.L_1:
        /*000c*/ 	.byte	0x04, 0x12
        /*000e*/ 	.short	(.L_3 - .L_2)
	.align		4
.L_2:
        /*0010*/ 	.word	index@(triton_poi_fused_convolution_22)
        /*0014*/ 	.word	0x00000000


	//----- nvinfo : EIATTR_FRAME_SIZE
	.align		4
.L_3:
        /*0018*/ 	.byte	0x04, 0x11
        /*001a*/ 	.short	(.L_5 - .L_4)
	.align		4
.L_4:
        /*001c*/ 	.word	index@(triton_poi_fused_convolution_22)
        /*0020*/ 	.word	0x00000000


	//----- nvinfo : EIATTR_MIN_STACK_SIZE
	.align		4
.L_5:
        /*0024*/ 	.byte	0x04, 0x12
        /*0026*/ 	.short	(.L_7 - .L_6)
	.align		4
.L_6:
        /*0028*/ 	.word	index@(triton_poi_fused_convolution_22)
        /*002c*/ 	.word	0x00000000
.L_7:


//--------------------- .nv.info.triton_poi_fused_convolution_22 --------------------------
	.section	.nv.info.triton_poi_fused_convolution_22,"",@"SHT_CUDA_INFO"
	.sectionflags	@""
	.align	4


	//----- nvinfo : EIATTR_CUDA_API_VERSION
	.align		4
        /*0000*/ 	.byte	0x04, 0x37
        /*0002*/ 	.short	(.L_9 - .L_8)
.L_8:
        /*0004*/ 	.word	0x0000007c


	//----- nvinfo : EIATTR_KPARAM_INFO
	.align		4
.L_9:
        /*0008*/ 	.byte	0x04, 0x17
        /*000a*/ 	.short	(.L_11 - .L_10)
.L_10:
        /*000c*/ 	.word	0x00000000
        /*0010*/ 	.short	0x0002
        /*0012*/ 	.short	0x0010
        /*0014*/ 	.byte	0x00, 0xf0, 0x11, 0x00


	//----- nvinfo : EIATTR_KPARAM_INFO
	.align		4
.L_11:
        /*0018*/ 	.byte	0x04, 0x17
        /*001a*/ 	.short	(.L_13 - .L_12)
.L_12:
        /*001c*/ 	.word	0x00000000
        /*0020*/ 	.short	0x0001
        /*0022*/ 	.short	0x0008
        /*0024*/ 	.byte	0x00, 0xf4, 0x21, 0x00


	//----- nvinfo : EIATTR_KPARAM_INFO
	.align		4
.L_13:
        /*0028*/ 	.byte	0x04, 0x17
        /*002a*/ 	.short	(.L_15 - .L_14)
.L_14:
        /*002c*/ 	.word	0x00000000
        /*0030*/ 	.short	0x0000
        /*0032*/ 	.short	0x0000
        /*0034*/ 	.byte	0x00, 0xf4, 0x21, 0x00


	//----- nvinfo : EIATTR_SPARSE_MMA_MASK
	.align		4
.L_15:
        /*0038*/ 	.byte	0x03, 0x50
        /*003a*/ 	.short	0x0000


	//----- nvinfo : EIATTR_MAXREG_COUNT
	.align		4
        /*003c*/ 	.byte	0x03, 0x1b
        /*003e*/ 	.short	0x00ff


	//----- nvinfo : EIATTR_EXIT_INSTR_OFFSETS
	.align		4
        /*0040*/ 	.byte	0x04, 0x1c
        /*0042*/ 	.short	(.L_17 - .L_16)


	//   ....[0]....
.L_16:
        /*0044*/ 	.word	0x00000140


	//   ....[1]....
        /*0048*/ 	.word	0x00000160


	//----- nvinfo : EIATTR_REQNTID
	.align		4
.L_17:
        /*004c*/ 	.byte	0x04, 0x10
        /*004e*/ 	.short	(.L_19 - .L_18)
.L_18:
        /*0050*/ 	.word	0x00000080
        /*0054*/ 	.word	0x00000001
        /*0058*/ 	.word	0x00000001


	//----- nvinfo : EIATTR_CBANK_PARAM_SIZE
	.align		4
.L_19:
        /*005c*/ 	.byte	0x03, 0x19
        /*005e*/ 	.short	0x0014


	//----- nvinfo : EIATTR_PARAM_CBANK
	.align		4
        /*0060*/ 	.byte	0x04, 0x0a
        /*0062*/ 	.short	(.L_21 - .L_20)
	.align		4
.L_20:
        /*0064*/ 	.word	index@(.nv.constant0.triton_poi_fused_convolution_22)
        /*0068*/ 	.short	0x0210
        /*006a*/ 	.short	0x0014


	//----- nvinfo : EIATTR_SW_WAR
	.align		4
.L_21:
        /*006c*/ 	.byte	0x04, 0x36
        /*006e*/ 	.short	(.L_23 - .L_22)
.L_22:
        /*0070*/ 	.word	0x00000008
.L_23:


//--------------------- .nv.callgraph             --------------------------
	.section	.nv.callgraph,"",@"SHT_CUDA_CALLGRAPH"
	.align	4
	.sectionentsize	8
	.align		4
        /*0000*/ 	.word	0x00000000
	.align		4
        /*0004*/ 	.word	0xffffffff
	.align		4
        /*0008*/ 	.word	0x00000000
	.align		4
        /*000c*/ 	.word	0xfffffffe
	.align		4
        /*0010*/ 	.word	0x00000000
	.align		4
        /*0014*/ 	.word	0xfffffffd
	.align		4
        /*0018*/ 	.word	0x00000000
	.align		4
        /*001c*/ 	.word	0xfffffffc


//--------------------- .text.triton_poi_fused_convolution_22 --------------------------
	.section	.text.triton_poi_fused_convolution_22,"ax",@progbits
	.align	128
        .global         triton_poi_fused_convolution_22
        .type           triton_poi_fused_convolution_22,@function
        .size           triton_poi_fused_convolution_22,(.L_x_1 - triton_poi_fused_convolution_22)
        .other          triton_poi_fused_convolution_22,@"STO_CUDA_ENTRY STV_DEFAULT"
triton_poi_fused_convolution_22:
.text.triton_poi_fused_convolution_22:
[----:B------:R-:W0:Y:S02]  /*0000*/  LDC R1, c[0x0][0x28] ;  /* 0x00000a00ff017b82 */ /* 0x000e240000000800 */
[----:B------:R-:W1:Y:S01]  /*0010*/  S2R R0, SR_TID.X ;  /* 0x0000000000007919 */ /* 0x000e620000002100 */
[----:B------:R-:W2:Y:S01]  /*0020*/  LDC.64 R2, c[0x0][0x210] ;  /* 0x00008400ff027b82 */ /* 0x000ea20000000a00 */
[----:B------:R-:W-:Y:S01]  /*0030*/  ULDC.64 UR4, c[0x0][0x208] ;  /* 0x0000820000047ab9 */ /* 0x000fe20000000a00 */
[----:B------:R-:W3:Y:S06]  /*0040*/  S2R R7, SR_CTAID.X ;  /* 0x0000000000077919 */ /* 0x000eec0000002500 */
[----:B------:R-:W4:Y:S01]  /*0050*/  LDC.64 R4, c[0x0][0x218] ;  /* 0x00008600ff047b82 */ /* 0x000f220000000a00 */
[----:B-1----:R-:W-:-:S04]  /*0060*/  LOP3.LUT R0, R0, 0x7f, RZ, 0xc0, !PT ;  /* 0x0000007f00007812 */ /* 0x002fc800078ec0ff */
[----:B---3--:R-:W-:-:S04]  /*0070*/  LEA R7, R7, R0, 0x7 ;  /* 0x0000000007077211 */ /* 0x008fc800078e38ff */
[C---:B------:R-:W-:Y:S01]  /*0080*/  ISETP.GE.AND P0, PT, R7.reuse, 0x4800, PT ;  /* 0x000048000700780c */ /* 0x040fe20003f06270 */
[----:B------:R-:W-:-:S04]  /*0090*/  IMAD.HI R0, R7, 0x38e38e39, RZ ;  /* 0x38e38e3907007827 */ /* 0x000fc800078e02ff */
[----:B--2---:R-:W-:Y:S01]  /*00a0*/  IMAD.WIDE R2, R7, 0x4, R2 ;  /* 0x0000000407027825 */ /* 0x004fe200078e0202 */
[----:B------:R-:W-:-:S04]  /*00b0*/  SHF.R.U32.HI R9, RZ, 0x1f, R0 ;  /* 0x0000001fff097819 */ /* 0x000fc80000011600 */
[----:B------:R-:W-:-:S05]  /*00c0*/  LEA.HI.SX32 R0, R0, R9, 0x1c ;  /* 0x0000000900007211 */ /* 0x000fca00078fe2ff */
[----:B------:R-:W-:Y:S01]  /*00d0*/  IMAD R9, R0, -0x48, R7 ;  /* 0xffffffb800097824 */ /* 0x000fe200078e0207 */
[----:B------:R-:W-:Y:S01]  /*00e0*/  HFMA2.MMA R0, -RZ, RZ, 0, 0 ;  /* 0x00000000ff007435 */ /* 0x000fe200000001ff */
[----:B------:R-:W-:Y:S02]  /*00f0*/  MOV R7, RZ ;  /* 0x000000ff00077202 */ /* 0x000fe40000000f00 */
[----:B----4-:R-:W-:-:S05]  /*0100*/  IMAD.WIDE R4, R9, 0x4, R4 ;  /* 0x0000000409047825 */ /* 0x010fca00078e0204 */
[----:B------:R-:W2:Y:S04]  /*0110*/  @!P0 LDG.E.EL R7, desc[UR4][R4.64] ;  /* 0x0000000404078981 */ /* 0x000ea8000c2e1900 */
[----:B------:R-:W2:Y:S02]  /*0120*/  @!P0 LDG.E R0, desc[UR4][R2.64] ;  /* 0x0000000402008981 */ /* 0x000ea4000c1e1900 */
[----:B--2---:R-:W-:Y:S01]  /*0130*/  FADD R7, R7, R0 ;  /* 0x0000000007077221 */ /* 0x004fe20000000000 */
[----:B------:R-:W-:Y:S06]  /*0140*/  @P0 EXIT ;  /* 0x000000000000094d */ /* 0x000fec0003800000 */
[----:B------:R-:W-:Y:S01]  /*0150*/  STG.E desc[UR4][R2.64], R7 ;  /* 0x0000000702007986 */ /* 0x000fe2000c101904 */
[----:B------:R-:W-:Y:S05]  /*0160*/  EXIT ;  /* 0x000000000000794d */ /* 0x000fea0003800000 */
.L_x_0:
[----:B------:R-:W-:-:S00]  /*0170*/  BRA `(.L_x_0) ;  /* 0xfffffffc00fc7947 */ /* 0x000fc0000383ffff */
[----:B------:R-:W-:-:S00]  /*0180*/  NOP ;  /* 0x0000000000007918 */ /* 0x000fc00000000000 */
[----:B------:R-:W-:-:S00]  /*0190*/  NOP ;  /* 0x0000000000007918 */ /* 0x000fc00000000000 */
[----:B------:R-:W-:-:S00]  /*01a0*/  NOP ;  /* 0x0000000000007918 */ /* 0x000fc00000000000 */
[----:B------:R-:W-:-:S00]  /*01b0*/  NOP ;  /* 0x0000000000007918 */ /* 0x000fc00000000000 */
[----:B------:R-:W-:-:S00]  /*01c0*/  NOP ;  /* 0x0000000000007918 */ /* 0x000fc00000000000 */
[----:B------:R-:W-:-:S00]  /*01d0*/  NOP ;  /* 0x0000000000007918 */ /* 0x000fc00000000000 */
[----:B------:R-:W-:-:S00]  /*01e0*/  NOP ;  /* 0x0000000000007918 */ /* 0x000fc00000000000 */
[----:B------:R-:W-:-:S00]  /*01f0*/  NOP ;  /* 0x0000000000007918 */ /* 0x000fc00000000000 */
.L_x_1:


//--------------------- .nv.constant0.triton_poi_fused_convolution_22 --------------------------
	.section	.nv.constant0.triton_poi_fused_convolution_22,"a",@progbits
	.sectionflags	@""
	.align	4
.nv.constant0.triton_poi_fused_convolution_22:
	.zero		548
